//
// Generated by NVIDIA NVVM Compiler
//
// Compiler Build ID: CL-36424714
// Cuda compilation tools, release 13.0, V13.0.88
// Based on NVVM 20.0.0
//

.version 9.0
.target sm_100
.address_size 64

	// .globl	_Z7RMSNormPKfffPfif
// _ZZ7RMSNormPKfffPfifE3acc has been demoted

.visible .entry _Z7RMSNormPKfffPfif(
	.param .u64 .ptr .align 1 _Z7RMSNormPKfffPfif_param_0,
	.param .f32 _Z7RMSNormPKfffPfif_param_1,
	.param .f32 _Z7RMSNormPKfffPfif_param_2,
	.param .u64 .ptr .align 1 _Z7RMSNormPKfffPfif_param_3,
	.param .u32 _Z7RMSNormPKfffPfif_param_4,
	.param .f32 _Z7RMSNormPKfffPfif_param_5
)
{
	.reg .pred 	%p<5>;
	.reg .b32 	%r<7>;
	.reg .b32 	%f<16>;
	.reg .b64 	%rd<9>;
	// demoted variable
	.shared .align 4 .b8 _ZZ7RMSNormPKfffPfifE3acc[1024];
	ld.param.u64 	%rd2, [_Z7RMSNormPKfffPfif_param_0];
	ld.param.f32 	%f1, [_Z7RMSNormPKfffPfif_param_1];
	ld.param.f32 	%f2, [_Z7RMSNormPKfffPfif_param_2];
	ld.param.u64 	%rd3, [_Z7RMSNormPKfffPfif_param_3];
	ld.param.u32 	%r2, [_Z7RMSNormPKfffPfif_param_4];
	ld.param.f32 	%f3, [_Z7RMSNormPKfffPfif_param_5];
	mov.u32 	%r3, %tid.x;
	mov.u32 	%r4, %ntid.x;
	mov.u32 	%r5, %ctaid.x;
	mad.lo.s32 	%r1, %r4, %r5, %r3;
	setp.ne.s32 	%p1, %r1, 0;
	@%p1 bra 	$L__BB0_2;
	mov.b32 	%r6, 0;
	st.shared.u32 	[_ZZ7RMSNormPKfffPfifE3acc], %r6;
$L__BB0_2:
	bar.sync 	0;
	setp.ge.s32 	%p2, %r1, %r2;
	cvta.to.global.u64 	%rd4, %rd2;
	mul.wide.s32 	%rd5, %r1, 4;
	add.s64 	%rd1, %rd4, %rd5;
	@%p2 bra 	$L__BB0_4;
	ld.global.f32 	%f4, [%rd1];
	mul.f32 	%f5, %f4, %f4;
	atom.shared.add.f32 	%f6, [_ZZ7RMSNormPKfffPfifE3acc], %f5;
$L__BB0_4:
	setp.ne.s32 	%p3, %r1, 0;
	bar.sync 	0;
	@%p3 bra 	$L__BB0_6;
	ld.shared.f32 	%f7, [_ZZ7RMSNormPKfffPfifE3acc];
	cvt.rn.f32.s32 	%f8, %r2;
	div.rn.f32 	%f9, %f7, %f8;
	add.f32 	%f10, %f3, %f9;
	sqrt.rn.f32 	%f11, %f10;
	st.shared.f32 	[_ZZ7RMSNormPKfffPfifE3acc], %f11;
$L__BB0_6:
	setp.ge.s32 	%p4, %r1, %r2;
	bar.sync 	0;
	@%p4 bra 	$L__BB0_8;
	ld.global.f32 	%f12, [%rd1];
	ld.shared.f32 	%f13, [_ZZ7RMSNormPKfffPfifE3acc];
	div.rn.f32 	%f14, %f12, %f13;
	fma.rn.f32 	%f15, %f1, %f14, %f2;
	cvta.to.global.u64 	%rd6, %rd3;
	add.s64 	%rd8, %rd6, %rd5;
	st.global.f32 	[%rd8], %f15;
$L__BB0_8:
	ret;

}


// ===== COMPILED SASS (sm_100) =====

	.target	sm_100

	.elftype	@"ET_EXEC"


//--------------------- .note.nv.tkinfo           --------------------------
	.section	.note.nv.tkinfo,"",@"SHT_NOTE"
	.sectionflags	@"SHF_NOTE_NV_TKINFO"
	.tkinfo
        /*0018*/ 	.word	0x00000002
        /*0030*/ 	.string	""
        /*0030*/ 	.string	"ptxas"
        /*0030*/ 	.string	"Cuda compilation tools, release 13.0, V13.0.88"
        /*0030*/ 	.string	"Build cuda_13.0.r13.0/compiler.36424714_0"
        /*0030*/ 	.string	"-arch sm_100 -m 64 "



//--------------------- .note.nv.cuinfo           --------------------------
	.section	.note.nv.cuinfo,"",@"SHT_NOTE"
	.sectionflags	@"SHF_NOTE_NV_CUINFO"
        /*0018*/ 	.short	0x0002
        /*001a*/ 	.short	0x0064
        /*001c*/ 	.short	0x0082
	.zero		2


//--------------------- .nv.info                  --------------------------
	.section	.nv.info,"",@"SHT_CUDA_INFO"
	.align	4


	//----- nvinfo : EIATTR_REGCOUNT
	.align		4
        /*0000*/ 	.byte	0x04, 0x2f
        /*0002*/ 	.short	(.L_1 - .L_0)
	.align		4
.L_0:
        /*0004*/ 	.word	index@(_Z7RMSNormPKfffPfif)
        /*0008*/ 	.word	0x00000011


	//----- nvinfo : EIATTR_FRAME_SIZE
	.align		4
.L_1:
        /*000c*/ 	.byte	0x04, 0x11
        /*000e*/ 	.short	(.L_3 - .L_2)
	.align		4
.L_2:
        /*0010*/ 	.word	index@($__internal_1_$__cuda_sm3x_div_rn_noftz_f32_slowpath)
        /*0014*/ 	.word	0x00000000


	//----- nvinfo : EIATTR_FRAME_SIZE
	.align		4
.L_3:
        /*0018*/ 	.byte	0x04, 0x11
        /*001a*/ 	.short	(.L_5 - .L_4)
	.align		4
.L_4:
        /*001c*/ 	.word	index@($__internal_0_$__cuda_sm20_sqrt_rn_f32_slowpath)
        /*0020*/ 	.word	0x00000000


	//----- nvinfo : EIATTR_FRAME_SIZE
	.align		4
.L_5:
        /*0024*/ 	.byte	0x04, 0x11
        /*0026*/ 	.short	(.L_7 - .L_6)
	.align		4
.L_6:
        /*0028*/ 	.word	index@(_Z7RMSNormPKfffPfif)
        /*002c*/ 	.word	0x00000000


	//----- nvinfo : EIATTR_MIN_STACK_SIZE
	.align		4
.L_7:
        /*0030*/ 	.byte	0x04, 0x12
        /*0032*/ 	.short	(.L_9 - .L_8)
	.align		4
.L_8:
        /*0034*/ 	.word	index@(_Z7RMSNormPKfffPfif)
        /*0038*/ 	.word	0x00000000
.L_9:


//--------------------- .nv.compat                --------------------------
	.section	.nv.compat,"",@"SHT_CUDA_COMPAT_INFO"
	.align	4
        /*0000*/ 	.byte	0x02, 0x09, 0x00, 0x00, 0x02, 0x02, 0x01, 0x00, 0x02, 0x05, 0x05, 0x00, 0x03, 0x07, 0x01, 0x01
        /*0010*/ 	.byte	0x02, 0x03, 0x00, 0x00, 0x02, 0x06, 0x01, 0x00, 0x04, 0x0b, 0x08, 0x00, 0x01, 0x00, 0x00, 0x00
        /*0020*/ 	.byte	0x00, 0x00, 0x00, 0x00


//--------------------- .nv.info._Z7RMSNormPKfffPfif --------------------------
	.section	.nv.info._Z7RMSNormPKfffPfif,"",@"SHT_CUDA_INFO"
	.sectionflags	@""
	.align	4


	//----- nvinfo : EIATTR_CUDA_API_VERSION
	.align		4
        /*0000*/ 	.byte	0x04, 0x37
        /*0002*/ 	.short	(.L_11 - .L_10)
.L_10:
        /*0004*/ 	.word	0x00000082


	//----- nvinfo : EIATTR_KPARAM_INFO
	.align		4
.L_11:
        /*0008*/ 	.byte	0x04, 0x17
        /*000a*/ 	.short	(.L_13 - .L_12)
.L_12:
        /*000c*/ 	.word	0x00000000
        /*0010*/ 	.short	0x0005
        /*0012*/ 	.short	0x001c
        /*0014*/ 	.byte	0x00, 0xf0, 0x11, 0x00


	//----- nvinfo : EIATTR_KPARAM_INFO
	.align		4
.L_13:
        /*0018*/ 	.byte	0x04, 0x17
        /*001a*/ 	.short	(.L_15 - .L_14)
.L_14:
        /*001c*/ 	.word	0x00000000
        /*0020*/ 	.short	0x0004
        /*0022*/ 	.short	0x0018
        /*0024*/ 	.byte	0x00, 0xf0, 0x11, 0x00


	//----- nvinfo : EIATTR_KPARAM_INFO
	.align		4
.L_15:
        /*0028*/ 	.byte	0x04, 0x17
        /*002a*/ 	.short	(.L_17 - .L_16)
.L_16:
        /*002c*/ 	.word	0x00000000
        /*0030*/ 	.short	0x0003
        /*0032*/ 	.short	0x0010
        /*0034*/ 	.byte	0x00, 0xf5, 0x21, 0x00


	//----- nvinfo : EIATTR_KPARAM_INFO
	.align		4
.L_17:
        /*0038*/ 	.byte	0x04, 0x17
        /*003a*/ 	.short	(.L_19 - .L_18)
.L_18:
        /*003c*/ 	.word	0x00000000
        /*0040*/ 	.short	0x0002
        /*0042*/ 	.short	0x000c
        /*0044*/ 	.byte	0x00, 0xf0, 0x11, 0x00


	//----- nvinfo : EIATTR_KPARAM_INFO
	.align		4
.L_19:
        /*0048*/ 	.byte	0x04, 0x17
        /*004a*/ 	.short	(.L_21 - .L_20)
.L_20:
        /*004c*/ 	.word	0x00000000
        /*0050*/ 	.short	0x0001
        /*0052*/ 	.short	0x0008
        /*0054*/ 	.byte	0x00, 0xf0, 0x11, 0x00


	//----- nvinfo : EIATTR_KPARAM_INFO
	.align		4
.L_21:
        /*0058*/ 	.byte	0x04, 0x17
        /*005a*/ 	.short	(.L_23 - .L_22)
.L_22:
        /*005c*/ 	.word	0x00000000
        /*0060*/ 	.short	0x0000
        /*0062*/ 	.short	0x0000
        /*0064*/ 	.byte	0x00, 0xf5, 0x21, 0x00


	//----- nvinfo : EIATTR_SPARSE_MMA_MASK
	.align		4
.L_23:
        /*0068*/ 	.byte	0x03, 0x50
        /*006a*/ 	.short	0x0000


	//----- nvinfo : EIATTR_MAXREG_COUNT
	.align		4
        /*006c*/ 	.byte	0x03, 0x1b
        /*006e*/ 	.short	0x00ff


	//----- nvinfo : EIATTR_NUM_BARRIERS
	.align		4
        /*0070*/ 	.byte	0x02, 0x4c
        /*0072*/ 	.byte	0x01
	.zero		1


	//----- nvinfo : EIATTR_MERCURY_ISA_VERSION
	.align		4
        /*0074*/ 	.byte	0x03, 0x5f
        /*0076*/ 	.short	0x0101


	//----- nvinfo : EIATTR_VRC_CTA_INIT_COUNT
	.align		4
        /*0078*/ 	.byte	0x02, 0x4a
	.zero		1
	.zero		1


	//----- nvinfo : EIATTR_EXIT_INSTR_OFFSETS
	.align		4
        /*007c*/ 	.byte	0x04, 0x1c
        /*007e*/ 	.short	(.L_25 - .L_24)


	//   ....[0]....
.L_24:
        /*0080*/ 	.word	0x00000470


	//   ....[1]....
        /*0084*/ 	.word	0x000005f0


	//----- nvinfo : EIATTR_CRS_STACK_SIZE
	.align		4
.L_25:
        /*0088*/ 	.byte	0x04, 0x1e
        /*008a*/ 	.short	(.L_27 - .L_26)
.L_26:
        /*008c*/ 	.word	0x00000000


	//----- nvinfo : EIATTR_CBANK_PARAM_SIZE
	.align		4
.L_27:
        /*0090*/ 	.byte	0x03, 0x19
        /*0092*/ 	.short	0x0020


	//----- nvinfo : EIATTR_PARAM_CBANK
	.align		4
        /*0094*/ 	.byte	0x04, 0x0a
        /*0096*/ 	.short	(.L_29 - .L_28)
	.align		4
.L_28:
        /*0098*/ 	.word	index@(.nv.constant0._Z7RMSNormPKfffPfif)
        /*009c*/ 	.short	0x0380
        /*009e*/ 	.short	0x0020


	//----- nvinfo : EIATTR_SW_WAR
	.align		4
.L_29:
        /*00a0*/ 	.byte	0x04, 0x36
        /*00a2*/ 	.short	(.L_31 - .L_30)
.L_30:
        /*00a4*/ 	.word	0x00000008
.L_31:


//--------------------- .nv.callgraph             --------------------------
	.section	.nv.callgraph,"",@"SHT_CUDA_CALLGRAPH"
	.align	4
	.sectionentsize	8
	.align		4
        /*0000*/ 	.word	0x00000000
	.align		4
        /*0004*/ 	.word	0xffffffff
	.align		4
        /*0008*/ 	.word	0x00000000
	.align		4
        /*000c*/ 	.word	0xfffffffe
	.align		4
        /*0010*/ 	.word	0x00000000
	.align		4
        /*0014*/ 	.word	0xfffffffd
	.align		4
        /*0018*/ 	.word	0x00000000
	.align		4
        /*001c*/ 	.word	0xfffffffc


//--------------------- .text._Z7RMSNormPKfffPfif --------------------------
	.section	.text._Z7RMSNormPKfffPfif,"ax",@progbits
	.align	128
        .global         _Z7RMSNormPKfffPfif
        .type           _Z7RMSNormPKfffPfif,@function
        .size           _Z7RMSNormPKfffPfif,(.L_x_25 - _Z7RMSNormPKfffPfif)
        .other          _Z7RMSNormPKfffPfif,@"STO_CUDA_ENTRY STV_DEFAULT"
_Z7RMSNormPKfffPfif:
.text._Z7RMSNormPKfffPfif:
[----:B------:R-:W-:Y:S01]  /*0000*/  LDC R1, c[0x0][0x37c] ;  /* 0x0000df00ff017b82 */ /* 0x000fe20000000800 */
[----:B------:R-:W0:Y:S01]  /*0010*/  S2R R2, SR_TID.X ;  /* 0x0000000000027919 */ /* 0x000e220000002100 */
[----:B------:R-:W0:Y:S06]  /*0020*/  LDCU UR4, c[0x0][0x360] ;  /* 0x00006c00ff0477ac */ /* 0x000e2c0008000800 */
[----:B------:R-:W1:Y:S01]  /*0030*/  LDC.64 R4, c[0x0][0x380] ;  /* 0x0000e000ff047b82 */ /* 0x000e620000000a00 */
[----:B------:R-:W-:Y:S01]  /*0040*/  BSSY.RECONVERGENT B0, `(.L_x_0) ;  /* 0x0000017000007945 */ /* 0x000fe20003800200 */
[----:B------:R-:W0:Y:S01]  /*0050*/  S2R R3, SR_CTAID.X ;  /* 0x0000000000037919 */ /* 0x000e220000002500 */
[----:B------:R-:W2:Y:S01]  /*0060*/  LDCU UR8, c[0x0][0x398] ;  /* 0x00007300ff0877ac */ /* 0x000ea20008000800 */
[----:B------:R-:W3:Y:S01]  /*0070*/  LDCU.64 UR6, c[0x0][0x358] ;  /* 0x00006b00ff0677ac */ /* 0x000ee20008000a00 */
[----:B0-----:R-:W-:-:S04]  /*0080*/  IMAD R2, R3, UR4, R2 ;  /* 0x0000000403027c24 */ /* 0x001fc8000f8e0202 */
[C---:B-1----:R-:W-:Y:S01]  /*0090*/  IMAD.WIDE R4, R2.reuse, 0x4, R4 ;  /* 0x0000000402047825 */ /* 0x042fe200078e0204 */
[C---:B------:R-:W-:Y:S02]  /*00a0*/  ISETP.NE.AND P0, PT, R2.reuse, RZ, PT ;  /* 0x000000ff0200720c */ /* 0x040fe40003f05270 */
[----:B--2---:R-:W-:-:S11]  /*00b0*/  ISETP.GE.AND P1, PT, R2, UR8, PT ;  /* 0x0000000802007c0c */ /* 0x004fd6000bf26270 */
[----:B------:R-:W0:Y:S01]  /*00c0*/  @!P0 S2R R3, SR_CgaCtaId ;  /* 0x0000000000038919 */ /* 0x000e220000008800 */
[----:B------:R-:W-:-:S04]  /*00d0*/  @!P0 MOV R0, 0x400 ;  /* 0x0000040000008802 */ /* 0x000fc80000000f00 */
[----:B0-----:R-:W-:-:S05]  /*00e0*/  @!P0 LEA R0, R3, R0, 0x18 ;  /* 0x0000000003008211 */ /* 0x001fca00078ec0ff */
[----:B------:R0:W-:Y:S01]  /*00f0*/  @!P0 STS [R0], RZ ;  /* 0x000000ff00008388 */ /* 0x0001e20000000800 */
[----:B------:R-:W-:Y:S06]  /*0100*/  BAR.SYNC.DEFER_BLOCKING 0x0 ;  /* 0x0000000000007b1d */ /* 0x000fec0000010000 */
[----:B---3--:R-:W-:Y:S05]  /*0110*/  @P1 BRA `(.L_x_1) ;  /* 0x0000000000241947 */ /* 0x008fea0003800000 */
[----:B0-----:R-:W2:Y:S01]  /*0120*/  LDG.E R0, desc[UR6][R4.64] ;  /* 0x0000000604007981 */ /* 0x001ea2000c1e1900 */
[----:B------:R-:W-:Y:S01]  /*0130*/  MOV R3, 0x400 ;  /* 0x0000040000037802 */ /* 0x000fe20000000f00 */
[----:B------:R-:W0:Y:S03]  /*0140*/  S2R R6, SR_CgaCtaId ;  /* 0x0000000000067919 */ /* 0x000e260000008800 */
[----:B0-----:R-:W-:Y:S01]  /*0150*/  LEA R8, R6, R3, 0x18 ;  /* 0x0000000306087211 */ /* 0x001fe200078ec0ff */
[----:B--2---:R-:W-:-:S07]  /*0160*/  FMUL R3, R0, R0 ;  /* 0x0000000000037220 */ /* 0x004fce0000400000 */
.L_x_2:
[----:B------:R-:W0:Y:S02]  /*0170*/  LDS R6, [R8] ;  /* 0x0000000008067984 */ /* 0x000e240000000800 */
[----:B0-----:R-:W-:-:S05]  /*0180*/  FADD R7, R3, R6 ;  /* 0x0000000603077221 */ /* 0x001fca0000000000 */
[----:B------:R-:W0:Y:S02]  /*0190*/  ATOMS.CAST.SPIN P1, [R8], R6, R7 ;  /* 0x000000060800758d */ /* 0x000e240001820007 */
[----:B0-----:R-:W-:Y:S05]  /*01a0*/  @!P1 BRA `(.L_x_2) ;  /* 0xfffffffc00f09947 */ /* 0x001fea000383ffff */
.L_x_1:
[----:B------:R-:W-:Y:S05]  /*01b0*/  BSYNC.RECONVERGENT B0 ;  /* 0x0000000000007941 */ /* 0x000fea0003800200 */
.L_x_0:
[----:B------:R-:W-:Y:S06]  /*01c0*/  BAR.SYNC.DEFER_BLOCKING 0x0 ;  /* 0x0000000000007b1d */ /* 0x000fec0000010000 */
[----:B------:R-:W-:Y:S04]  /*01d0*/  BSSY.RECONVERGENT B0, `(.L_x_3) ;  /* 0x0000026000007945 */ /* 0x000fe80003800200 */
[----:B------:R-:W-:Y:S05]  /*01e0*/  @P0 BRA `(.L_x_4) ;  /* 0x0000000000900947 */ /* 0x000fea0003800000 */
[----:B------:R-:W1:Y:S01]  /*01f0*/  S2UR UR5, SR_CgaCtaId ;  /* 0x00000000000579c3 */ /* 0x000e620000008800 */
[----:B------:R-:W-:Y:S01]  /*0200*/  UMOV UR4, 0x400 ;  /* 0x0000040000047882 */ /* 0x000fe20000000000 */
[----:B------:R-:W-:-:S04]  /*0210*/  I2FP.F32.S32 R3, UR8 ;  /* 0x0000000800037c45 */ /* 0x000fc80008201400 */
[----:B------:R-:W2:Y:S02]  /*0220*/  MUFU.RCP R6, R3 ;  /* 0x0000000300067308 */ /* 0x000ea40000001000 */
[----:B--2---:R-:W-:Y:S01]  /*0230*/  FFMA R7, -R3, R6, 1 ;  /* 0x3f80000003077423 */ /* 0x004fe20000000106 */
[----:B-1----:R-:W-:-:S03]  /*0240*/  ULEA UR4, UR5, UR4, 0x18 ;  /* 0x0000000405047291 */ /* 0x002fc6000f8ec0ff */
[----:B------:R-:W-:-:S06]  /*0250*/  FFMA R7, R6, R7, R6 ;  /* 0x0000000706077223 */ /* 0x000fcc0000000006 */
[----:B0-----:R-:W0:Y:S02]  /*0260*/  LDS R0, [UR4] ;  /* 0x00000004ff007984 */ /* 0x001e240008000800 */
[----:B0-----:R-:W0:Y:S01]  /*0270*/  FCHK P0, R0, R3 ;  /* 0x0000000300007302 */ /* 0x001e220000000000 */
[----:B------:R-:W-:-:S04]  /*0280*/  FFMA R6, R0, R7, RZ ;  /* 0x0000000700067223 */ /* 0x000fc800000000ff */
[----:B------:R-:W-:-:S04]  /*0290*/  FFMA R8, -R3, R6, R0 ;  /* 0x0000000603087223 */ /* 0x000fc80000000100 */
[----:B------:R-:W-:Y:S01]  /*02a0*/  FFMA R6, R7, R8, R6 ;  /* 0x0000000807067223 */ /* 0x000fe20000000006 */
[----:B0-----:R-:W-:Y:S06]  /*02b0*/  @!P0 BRA `(.L_x_5) ;  /* 0x00000000000c8947 */ /* 0x001fec0003800000 */
[----:B------:R-:W-:-:S07]  /*02c0*/  MOV R6, 0x2e0 ;  /* 0x000002e000067802 */ /* 0x000fce0000000f00 */
[----:B------:R-:W-:Y:S05]  /*02d0*/  CALL.REL.NOINC `($__internal_1_$__cuda_sm3x_div_rn_noftz_f32_slowpath) ;  /* 0x0000000400207944 */ /* 0x000fea0003c00000 */
[----:B------:R-:W-:-:S07]  /*02e0*/  IMAD.MOV.U32 R6, RZ, RZ, R0 ;  /* 0x000000ffff067224 */ /* 0x000fce00078e0000 */
.L_x_5:
[----:B------:R-:W0:Y:S01]  /*02f0*/  LDCU UR4, c[0x0][0x39c] ;  /* 0x00007380ff0477ac */ /* 0x000e220008000800 */
[----:B------:R-:W-:Y:S01]  /*0300*/  BSSY.RECONVERGENT B1, `(.L_x_6) ;  /* 0x000000e000017945 */ /* 0x000fe20003800200 */
[----:B0-----:R-:W-:-:S04]  /*0310*/  FADD R3, R6, UR4 ;  /* 0x0000000406037e21 */ /* 0x001fc80008000000 */
[----:B------:R-:W-:Y:S01]  /*0320*/  VIADD R0, R3, 0xf3000000 ;  /* 0xf300000003007836 */ /* 0x000fe20000000000 */
[----:B------:R0:W1:Y:S04]  /*0330*/  MUFU.RSQ R6, R3 ;  /* 0x0000000300067308 */ /* 0x0000680000001400 */
[----:B------:R-:W-:-:S13]  /*0340*/  ISETP.GT.U32.AND P0, PT, R0, 0x727fffff, PT ;  /* 0x727fffff0000780c */ /* 0x000fda0003f04070 */
[----:B01----:R-:W-:Y:S05]  /*0350*/  @!P0 BRA `(.L_x_7) ;  /* 0x0000000000108947 */ /* 0x003fea0003800000 */
[----:B------:R-:W-:-:S07]  /*0360*/  MOV R10, 0x380 ;  /* 0x00000380000a7802 */ /* 0x000fce0000000f00 */
[----:B------:R-:W-:Y:S05]  /*0370*/  CALL.REL.NOINC `($__internal_0_$__cuda_sm20_sqrt_rn_f32_slowpath) ;  /* 0x0000000000a07944 */ /* 0x000fea0003c00000 */
[----:B------:R-:W-:Y:S01]  /*0380*/  IMAD.MOV.U32 R0, RZ, RZ, R3 ;  /* 0x000000ffff007224 */ /* 0x000fe200078e0003 */
[----:B------:R-:W-:Y:S06]  /*0390*/  BRA `(.L_x_8) ;  /* 0x0000000000107947 */ /* 0x000fec0003800000 */
.L_x_7:
[----:B------:R-:W-:Y:S01]  /*03a0*/  FMUL.FTZ R0, R3, R6 ;  /* 0x0000000603007220 */ /* 0x000fe20000410000 */
[----:B------:R-:W-:-:S03]  /*03b0*/  FMUL.FTZ R6, R6, 0.5 ;  /* 0x3f00000006067820 */ /* 0x000fc60000410000 */
[----:B------:R-:W-:-:S04]  /*03c0*/  FFMA R3, -R0, R0, R3 ;  /* 0x0000000000037223 */ /* 0x000fc80000000103 */
[----:B------:R-:W-:-:S07]  /*03d0*/  FFMA R0, R3, R6, R0 ;  /* 0x0000000603007223 */ /* 0x000fce0000000000 */
.L_x_8:
[----:B------:R-:W-:Y:S05]  /*03e0*/  BSYNC.RECONVERGENT B1 ;  /* 0x0000000000017941 */ /* 0x000fea0003800200 */
.L_x_6:
[----:B------:R-:W0:Y:S01]  /*03f0*/  S2UR UR5, SR_CgaCtaId ;  /* 0x00000000000579c3 */ /* 0x000e220000008800 */
[----:B------:R-:W-:Y:S02]  /*0400*/  UMOV UR4, 0x400 ;  /* 0x0000040000047882 */ /* 0x000fe40000000000 */
[----:B0-----:R-:W-:-:S09]  /*0410*/  ULEA UR4, UR5, UR4, 0x18 ;  /* 0x0000000405047291 */ /* 0x001fd2000f8ec0ff */
[----:B------:R1:W-:Y:S03]  /*0420*/  STS [UR4], R0 ;  /* 0x00000000ff007988 */ /* 0x0003e60008000804 */
.L_x_4:
[----:B------:R-:W-:Y:S05]  /*0430*/  BSYNC.RECONVERGENT B0 ;  /* 0x0000000000007941 */ /* 0x000fea0003800200 */
.L_x_3:
[----:B------:R-:W2:Y:S01]  /*0440*/  LDCU UR4, c[0x0][0x398] ;  /* 0x00007300ff0477ac */ /* 0x000ea20008000800 */
[----:B------:R-:W-:Y:S01]  /*0450*/  BAR.SYNC.DEFER_BLOCKING 0x0 ;  /* 0x0000000000007b1d */ /* 0x000fe20000010000 */
[----:B--2---:R-:W-:-:S13]  /*0460*/  ISETP.GE.AND P0, PT, R2, UR4, PT ;  /* 0x0000000402007c0c */ /* 0x004fda000bf06270 */
[----:B------:R-:W-:Y:S05]  /*0470*/  @P0 EXIT ;  /* 0x000000000000094d */ /* 0x000fea0003800000 */
[----:B01----:R-:W2:Y:S01]  /*0480*/  LDG.E R0, desc[UR6][R4.64] ;  /* 0x0000000604007981 */ /* 0x003ea2000c1e1900 */
[----:B------:R-:W0:Y:S01]  /*0490*/  S2UR UR5, SR_CgaCtaId ;  /* 0x00000000000579c3 */ /* 0x000e220000008800 */
[----:B------:R-:W-:Y:S01]  /*04a0*/  UMOV UR4, 0x400 ;  /* 0x0000040000047882 */ /* 0x000fe20000000000 */
[----:B------:R-:W-:Y:S01]  /*04b0*/  BSSY.RECONVERGENT B0, `(.L_x_9) ;  /* 0x000000e000007945 */ /* 0x000fe20003800200 */
[----:B0-----:R-:W-:-:S09]  /*04c0*/  ULEA UR4, UR5, UR4, 0x18 ;  /* 0x0000000405047291 */ /* 0x001fd2000f8ec0ff */
[----:B------:R-:W0:Y:S02]  /*04d0*/  LDS R3, [UR4] ;  /* 0x00000004ff037984 */ /* 0x000e240008000800 */
[----:B0-----:R-:W0:Y:S02]  /*04e0*/  MUFU.RCP R6, R3 ;  /* 0x0000000300067308 */ /* 0x001e240000001000 */
[----:B0-----:R-:W-:-:S04]  /*04f0*/  FFMA R7, -R3, R6, 1 ;  /* 0x3f80000003077423 */ /* 0x001fc80000000106 */
[----:B------:R-:W-:Y:S02]  /*0500*/  FFMA R7, R6, R7, R6 ;  /* 0x0000000706077223 */ /* 0x000fe40000000006 */
[----:B--2---:R-:W0:Y:S02]  /*0510*/  FCHK P0, R0, R3 ;  /* 0x0000000300007302 */ /* 0x004e240000000000 */
[----:B------:R-:W-:-:S04]  /*0520*/  FFMA R6, R0, R7, RZ ;  /* 0x0000000700067223 */ /* 0x000fc800000000ff */
[----:B------:R-:W-:-:S04]  /*0530*/  FFMA R8, -R3, R6, R0 ;  /* 0x0000000603087223 */ /* 0x000fc80000000100 */
[----:B------:R-:W-:Y:S01]  /*0540*/  FFMA R6, R7, R8, R6 ;  /* 0x0000000807067223 */ /* 0x000fe20000000006 */
[----:B0-----:R-:W-:Y:S06]  /*0550*/  @!P0 BRA `(.L_x_10) ;  /* 0x00000000000c8947 */ /* 0x001fec0003800000 */
[----:B------:R-:W-:-:S07]  /*0560*/  MOV R6, 0x580 ;  /* 0x0000058000067802 */ /* 0x000fce0000000f00 */
[----:B------:R-:W-:Y:S05]  /*0570*/  CALL.REL.NOINC `($__internal_1_$__cuda_sm3x_div_rn_noftz_f32_slowpath) ;  /* 0x0000000000787944 */ /* 0x000fea0003c00000 */
[----:B------:R-:W-:-:S07]  /*0580*/  IMAD.MOV.U32 R6, RZ, RZ, R0 ;  /* 0x000000ffff067224 */ /* 0x000fce00078e0000 */
.L_x_10:
[----:B------:R-:W-:Y:S05]  /*0590*/  BSYNC.RECONVERGENT B0 ;  /* 0x0000000000007941 */ /* 0x000fea0003800200 */
.L_x_9:
[----:B------:R-:W0:Y:S08]  /*05a0*/  LDC.64 R8, c[0x0][0x388] ;  /* 0x0000e200ff087b82 */ /* 0x000e300000000a00 */
[----:B------:R-:W1:Y:S01]  /*05b0*/  LDC.64 R4, c[0x0][0x390] ;  /* 0x0000e400ff047b82 */ /* 0x000e620000000a00 */
[----:B0-----:R-:W-:Y:S01]  /*05c0*/  FFMA R7, R6, R8, R9 ;  /* 0x0000000806077223 */ /* 0x001fe20000000009 */
[----:B-1----:R-:W-:-:S05]  /*05d0*/  IMAD.WIDE R2, R2, 0x4, R4 ;  /* 0x0000000402027825 */ /* 0x002fca00078e0204 */
[----:B------:R-:W-:Y:S01]  /*05e0*/  STG.E desc[UR6][R2.64], R7 ;  /* 0x0000000702007986 */ /* 0x000fe2000c101906 */
[----:B------:R-:W-:Y:S05]  /*05f0*/  EXIT ;  /* 0x000000000000794d */ /* 0x000fea0003800000 */
        .weak           $__internal_0_$__cuda_sm20_sqrt_rn_f32_slowpath
        .type           $__internal_0_$__cuda_sm20_sqrt_rn_f32_slowpath,@function
        .size           $__internal_0_$__cuda_sm20_sqrt_rn_f32_slowpath,($__internal_1_$__cuda_sm3x_div_rn_noftz_f32_slowpath - $__internal_0_$__cuda_sm20_sqrt_rn_f32_slowpath)
$__internal_0_$__cuda_sm20_sqrt_rn_f32_slowpath:
[----:B------:R-:W-:-:S13]  /*0600*/  LOP3.LUT P0, RZ, R3, 0x7fffffff, RZ, 0xc0, !PT ;  /* 0x7fffffff03ff7812 */ /* 0x000fda000780c0ff */
[----:B------:R-:W-:Y:S05]  /*0610*/  @!P0 BRA `(.L_x_11) ;  /* 0x0000000000448947 */ /* 0x000fea0003800000 */
[----:B------:R-:W-:Y:S01]  /*0620*/  FSETP.GEU.FTZ.AND P0, PT, R3, RZ, PT ;  /* 0x000000ff0300720b */ /* 0x000fe20003f1e000 */
[----:B------:R-:W-:-:S12]  /*0630*/  IMAD.MOV.U32 R0, RZ, RZ, R3 ;  /* 0x000000ffff007224 */ /* 0x000fd800078e0003 */
[----:B------:R-:W-:Y:S01]  /*0640*/  @!P0 IMAD.MOV.U32 R3, RZ, RZ, 0x7fffffff ;  /* 0x7fffffffff038424 */ /* 0x000fe200078e00ff */
[----:B------:R-:W-:Y:S06]  /*0650*/  @!P0 BRA `(.L_x_11) ;  /* 0x0000000000348947 */ /* 0x000fec0003800000 */
[----:B------:R-:W-:-:S13]  /*0660*/  FSETP.GTU.FTZ.AND P0, PT, |R0|, +INF , PT ;  /* 0x7f8000000000780b */ /* 0x000fda0003f1c200 */
[----:B------:R-:W-:Y:S01]  /*0670*/  @P0 FADD.FTZ R3, R0, 1 ;  /* 0x3f80000000030421 */ /* 0x000fe20000010000 */
[----:B------:R-:W-:Y:S06]  /*0680*/  @P0 BRA `(.L_x_11) ;  /* 0x0000000000280947 */ /* 0x000fec0003800000 */
[----:B------:R-:W-:-:S13]  /*0690*/  FSETP.NEU.FTZ.AND P0, PT, |R0|, +INF , PT ;  /* 0x7f8000000000780b */ /* 0x000fda0003f1d200 */
[----:B------:R-:W-:-:S04]  /*06a0*/  @P0 FFMA R6, R0, 1.84467440737095516160e+19, RZ ;  /* 0x5f80000000060823 */ /* 0x000fc800000000ff */
[----:B------:R-:W0:Y:S02]  /*06b0*/  @P0 MUFU.RSQ R3, R6 ;  /* 0x0000000600030308 */ /* 0x000e240000001400 */
[----:B0-----:R-:W-:Y:S01]  /*06c0*/  @P0 FMUL.FTZ R7, R6, R3 ;  /* 0x0000000306070220 */ /* 0x001fe20000410000 */
[----:B------:R-:W-:Y:S01]  /*06d0*/  @P0 FMUL.FTZ R9, R3, 0.5 ;  /* 0x3f00000003090820 */ /* 0x000fe20000410000 */
[----:B------:R-:W-:Y:S02]  /*06e0*/  @!P0 MOV R3, R0 ;  /* 0x0000000000038202 */ /* 0x000fe40000000f00 */
[----:B------:R-:W-:-:S04]  /*06f0*/  @P0 FADD.FTZ R8, -R7, -RZ ;  /* 0x800000ff07080221 */ /* 0x000fc80000010100 */
[----:B------:R-:W-:-:S04]  /*0700*/  @P0 FFMA R8, R7, R8, R6 ;  /* 0x0000000807080223 */ /* 0x000fc80000000006 */
[----:B------:R-:W-:-:S04]  /*0710*/  @P0 FFMA R8, R8, R9, R7 ;  /* 0x0000000908080223 */ /* 0x000fc80000000007 */
[----:B------:R-:W-:-:S07]  /*0720*/  @P0 FMUL.FTZ R3, R8, 2.3283064365386962891e-10 ;  /* 0x2f80000008030820 */ /* 0x000fce0000410000 */
.L_x_11:
[----:B------:R-:W-:Y:S02]  /*0730*/  IMAD.MOV.U32 R6, RZ, RZ, R10 ;  /* 0x000000ffff067224 */ /* 0x000fe400078e000a */
[----:B------:R-:W-:-:S04]  /*0740*/  IMAD.MOV.U32 R7, RZ, RZ, 0x0 ;  /* 0x00000000ff077424 */ /* 0x000fc800078e00ff */
[----:B------:R-:W-:Y:S05]  /*0750*/  RET.REL.NODEC R6 `(_Z7RMSNormPKfffPfif) ;  /* 0xfffffff806287950 */ /* 0x000fea0003c3ffff */
        .weak           $__internal_1_$__cuda_sm3x_div_rn_noftz_f32_slowpath
        .type           $__internal_1_$__cuda_sm3x_div_rn_noftz_f32_slowpath,@function
        .size           $__internal_1_$__cuda_sm3x_div_rn_noftz_f32_slowpath,(.L_x_25 - $__internal_1_$__cuda_sm3x_div_rn_noftz_f32_slowpath)
$__internal_1_$__cuda_sm3x_div_rn_noftz_f32_slowpath:
[----:B------:R-:W-:Y:S01]  /*0760*/  SHF.R.U32.HI R8, RZ, 0x17, R3 ;  /* 0x00000017ff087819 */ /* 0x000fe20000011603 */
[----:B------:R-:W-:Y:S01]  /*0770*/  BSSY.RECONVERGENT B1, `(.L_x_12) ;  /* 0x0000062000017945 */ /* 0x000fe20003800200 */
[----:B------:R-:W-:Y:S02]  /*0780*/  SHF.R.U32.HI R7, RZ, 0x17, R0 ;  /* 0x00000017ff077819 */ /* 0x000fe40000011600 */
[----:B------:R-:W-:Y:S02]  /*0790*/  LOP3.LUT R12, R8, 0xff, RZ, 0xc0, !PT ;  /* 0x000000ff080c7812 */ /* 0x000fe400078ec0ff */
[----:B------:R-:W-:-:S03]  /*07a0*/  LOP3.LUT R10, R7, 0xff, RZ, 0xc0, !PT ;  /* 0x000000ff070a7812 */ /* 0x000fc600078ec0ff */
[----:B------:R-:W-:Y:S02]  /*07b0*/  VIADD R9, R12, 0xffffffff ;  /* 0xffffffff0c097836 */ /* 0x000fe40000000000 */
[----:B------:R-:W-:-:S03]  /*07c0*/  VIADD R8, R10, 0xffffffff ;  /* 0xffffffff0a087836 */ /* 0x000fc60000000000 */
[----:B------:R-:W-:-:S04]  /*07d0*/  ISETP.GT.U32.AND P0, PT, R9, 0xfd, PT ;  /* 0x000000fd0900780c */ /* 0x000fc80003f04070 */
[----:B------:R-:W-:-:S13]  /*07e0*/  ISETP.GT.U32.OR P0, PT, R8, 0xfd, P0 ;  /* 0x000000fd0800780c */ /* 0x000fda0000704470 */
[----:B------:R-:W-:Y:S01]  /*07f0*/  @!P0 MOV R7, RZ ;  /* 0x000000ff00078202 */ /* 0x000fe20000000f00 */
[----:B------:R-:W-:Y:S06]  /*0800*/  @!P0 BRA `(.L_x_13) ;  /* 0x00000000005c8947 */ /* 0x000fec0003800000 */
[----:B------:R-:W-:Y:S02]  /*0810*/  FSETP.GTU.FTZ.AND P0, PT, |R0|, +INF , PT ;  /* 0x7f8000000000780b */ /* 0x000fe40003f1c200 */
[----:B------:R-:W-:-:S04]  /*0820*/  FSETP.GTU.FTZ.AND P1, PT, |R3|, +INF , PT ;  /* 0x7f8000000300780b */ /* 0x000fc80003f3c200 */
[----:B------:R-:W-:-:S13]  /*0830*/  PLOP3.LUT P0, PT, P0, P1, PT, 0xf8, 0x8f ;  /* 0x00000000008f781c */ /* 0x000fda0000703f70 */
[----:B------:R-:W-:Y:S05]  /*0840*/  @P0 BRA `(.L_x_14) ;  /* 0x00000004004c0947 */ /* 0x000fea0003800000 */
[----:B------:R-:W-:-:S13]  /*0850*/  LOP3.LUT P0, RZ, R3, 0x7fffffff, R0, 0xc8, !PT ;  /* 0x7fffffff03ff7812 */ /* 0x000fda000780c800 */
[----:B------:R-:W-:Y:S05]  /*0860*/  @!P0 BRA `(.L_x_15) ;  /* 0x00000004003c8947 */ /* 0x000fea0003800000 */
[C---:B------:R-:W-:Y:S02]  /*0870*/  FSETP.NEU.FTZ.AND P2, PT, |R0|.reuse, +INF , PT ;  /* 0x7f8000000000780b */ /* 0x040fe40003f5d200 */
[----:B------:R-:W-:Y:S02]  /*0880*/  FSETP.NEU.FTZ.AND P1, PT, |R3|, +INF , PT ;  /* 0x7f8000000300780b */ /* 0x000fe40003f3d200 */
[----:B------:R-:W-:-:S11]  /*0890*/  FSETP.NEU.FTZ.AND P0, PT, |R0|, +INF , PT ;  /* 0x7f8000000000780b */ /* 0x000fd60003f1d200 */
[----:B------:R-:W-:Y:S05]  /*08a0*/  @!P1 BRA !P2, `(.L_x_15) ;  /* 0x00000004002c9947 */ /* 0x000fea0005000000 */
[----:B------:R-:W-:-:S04]  /*08b0*/  LOP3.LUT P2, RZ, R0, 0x7fffffff, RZ, 0xc0, !PT ;  /* 0x7fffffff00ff7812 */ /* 0x000fc8000784c0ff */
[----:B------:R-:W-:-:S13]  /*08c0*/  PLOP3.LUT P1, PT, P1, P2, PT, 0x2f, 0xf2 ;  /* 0x0000000000f2781c */ /* 0x000fda0000f24577 */
[----:B------:R-:W-:Y:S05]  /*08d0*/  @P1 BRA `(.L_x_16) ;  /* 0x0000000400181947 */ /* 0x000fea0003800000 */
[----:B------:R-:W-:-:S04]  /*08e0*/  LOP3.LUT P1, RZ, R3, 0x7fffffff, RZ, 0xc0, !PT ;  /* 0x7fffffff03ff7812 */ /* 0x000fc8000782c0ff */
[----:B------:R-:W-:-:S13]  /*08f0*/  PLOP3.LUT P0, PT, P0, P1, PT, 0x2f, 0xf2 ;  /* 0x0000000000f2781c */ /* 0x000fda0000702577 */
[----:B------:R-:W-:Y:S05]  /*0900*/  @P0 BRA `(.L_x_17) ;  /* 0x0000000400000947 */ /* 0x000fea0003800000 */
[----:B------:R-:W-:Y:S02]  /*0910*/  ISETP.GE.AND P0, PT, R8, RZ, PT ;  /* 0x000000ff0800720c */ /* 0x000fe40003f06270 */
[----:B------:R-:W-:-:S11]  /*0920*/  ISETP.GE.AND P1, PT, R9, RZ, PT ;  /* 0x000000ff0900720c */ /* 0x000fd60003f26270 */
[----:B------:R-:W-:Y:S02]  /*0930*/  @P0 IMAD.MOV.U32 R7, RZ, RZ, RZ ;  /* 0x000000ffff070224 */ /* 0x000fe400078e00ff */
[----:B------:R-:W-:Y:S01]  /*0940*/  @!P0 FFMA R0, R0, 1.84467440737095516160e+19, RZ ;  /* 0x5f80000000008823 */ /* 0x000fe200000000ff */
[----:B------:R-:W-:Y:S02]  /*0950*/  @!P0 IMAD.MOV.U32 R7, RZ, RZ, -0x40 ;  /* 0xffffffc0ff078424 */ /* 0x000fe400078e00ff */
[----:B------:R-:W-:Y:S02]  /*0960*/  @!P1 FFMA R3, R3, 1.84467440737095516160e+19, RZ ;  /* 0x5f80000003039823 */ /* 0x000fe400000000ff */
[----:B------:R-:W-:-:S07]  /*0970*/  @!P1 VIADD R7, R7, 0x40 ;  /* 0x0000004007079836 */ /* 0x000fce0000000000 */
.L_x_13:
[----:B------:R-:W-:Y:S01]  /*0980*/  LEA R8, R12, 0xc0800000, 0x17 ;  /* 0xc08000000c087811 */ /* 0x000fe200078eb8ff */
[----:B------:R-:W-:Y:S04]  /*0990*/  BSSY.RECONVERGENT B2, `(.L_x_18) ;  /* 0x0000036000027945 */ /* 0x000fe80003800200 */
[----:B------:R-:W-:Y:S01]  /*09a0*/  IMAD.IADD R8, R3, 0x1, -R8 ;  /* 0x0000000103087824 */ /* 0x000fe200078e0a08 */
[----:B------:R-:W-:-:S03]  /*09b0*/  IADD3 R3, PT, PT, R10, -0x7f, RZ ;  /* 0xffffff810a037810 */ /* 0x000fc60007ffe0ff */
[----:B------:R0:W1:Y:S01]  /*09c0*/  MUFU.RCP R9, R8 ;  /* 0x0000000800097308 */ /* 0x0000620000001000 */
[----:B------:R-:W-:Y:S01]  /*09d0*/  FADD.FTZ R11, -R8, -RZ ;  /* 0x800000ff080b7221 */ /* 0x000fe20000010100 */
[C---:B------:R-:W-:Y:S01]  /*09e0*/  IMAD R0, R3.reuse, -0x800000, R0 ;  /* 0xff80000003007824 */ /* 0x040fe200078e0200 */
[----:B0-----:R-:W-:-:S05]  /*09f0*/  IADD3 R8, PT, PT, R3, 0x7f, -R12 ;  /* 0x0000007f03087810 */ /* 0x001fca0007ffe80c */
[----:B------:R-:W-:Y:S02]  /*0a00*/  IMAD.IADD R8, R8, 0x1, R7 ;  /* 0x0000000108087824 */ /* 0x000fe400078e0207 */
[----:B-1----:R-:W-:-:S04]  /*0a10*/  FFMA R10, R9, R11, 1 ;  /* 0x3f800000090a7423 */ /* 0x002fc8000000000b */
[----:B------:R-:W-:-:S04]  /*0a20*/  FFMA R14, R9, R10, R9 ;  /* 0x0000000a090e7223 */ /* 0x000fc80000000009 */
[----:B------:R-:W-:-:S04]  /*0a30*/  FFMA R9, R0, R14, RZ ;  /* 0x0000000e00097223 */ /* 0x000fc800000000ff */
[----:B------:R-:W-:-:S04]  /*0a40*/  FFMA R10, R11, R9, R0 ;  /* 0x000000090b0a7223 */ /* 0x000fc80000000000 */
[----:B------:R-:W-:-:S04]  /*0a50*/  FFMA R9, R14, R10, R9 ;  /* 0x0000000a0e097223 */ /* 0x000fc80000000009 */
[----:B------:R-:W-:-:S04]  /*0a60*/  FFMA R10, R11, R9, R0 ;  /* 0x000000090b0a7223 */ /* 0x000fc80000000000 */
[----:B------:R-:W-:-:S05]  /*0a70*/  FFMA R0, R14, R10, R9 ;  /* 0x0000000a0e007223 */ /* 0x000fca0000000009 */
[----:B------:R-:W-:-:S04]  /*0a80*/  SHF.R.U32.HI R3, RZ, 0x17, R0 ;  /* 0x00000017ff037819 */ /* 0x000fc80000011600 */
[----:B------:R-:W-:-:S05]  /*0a90*/  LOP3.LUT R3, R3, 0xff, RZ, 0xc0, !PT ;  /* 0x000000ff03037812 */ /* 0x000fca00078ec0ff */
[----:B------:R-:W-:-:S04]  /*0aa0*/  IMAD.IADD R11, R3, 0x1, R8 ;  /* 0x00000001030b7824 */ /* 0x000fc800078e0208 */
[----:B------:R-:W-:-:S05]  /*0ab0*/  VIADD R3, R11, 0xffffffff ;  /* 0xffffffff0b037836 */ /* 0x000fca0000000000 */
[----:B------:R-:W-:-:S13]  /*0ac0*/  ISETP.GE.U32.AND P0, PT, R3, 0xfe, PT ;  /* 0x000000fe0300780c */ /* 0x000fda0003f06070 */
[----:B------:R-:W-:Y:S05]  /*0ad0*/  @!P0 BRA `(.L_x_19) ;  /* 0x0000000000808947 */ /* 0x000fea0003800000 */
[----:B------:R-:W-:-:S13]  /*0ae0*/  ISETP.GT.AND P0, PT, R11, 0xfe, PT ;  /* 0x000000fe0b00780c */ /* 0x000fda0003f04270 */
[----:B------:R-:W-:Y:S05]  /*0af0*/  @P0 BRA `(.L_x_20) ;  /* 0x00000000006c0947 */ /* 0x000fea0003800000 */
[----:B------:R-:W-:-:S13]  /*0b00*/  ISETP.GE.AND P0, PT, R11, 0x1, PT ;  /* 0x000000010b00780c */ /* 0x000fda0003f06270 */
[----:B------:R-:W-:Y:S05]  /*0b10*/  @P0 BRA `(.L_x_21) ;  /* 0x0000000000740947 */ /* 0x000fea0003800000 */
[----:B------:R-:W-:Y:S02]  /*0b20*/  ISETP.GE.AND P0, PT, R11, -0x18, PT ;  /* 0xffffffe80b00780c */ /* 0x000fe40003f06270 */
[----:B------:R-:W-:-:S11]  /*0b30*/  LOP3.LUT R0, R0, 0x80000000, RZ, 0xc0, !PT ;  /* 0x8000000000007812 */ /* 0x000fd600078ec0ff */
[----:B------:R-:W-:Y:S05]  /*0b40*/  @!P0 BRA `(.L_x_21) ;  /* 0x0000000000688947 */ /* 0x000fea0003800000 */
[CCC-:B------:R-:W-:Y:S01]  /*0b50*/  FFMA.RZ R3, R14.reuse, R10.reuse, R9.reuse ;  /* 0x0000000a0e037223 */ /* 0x1c0fe2000000c009 */
[CCC-:B------:R-:W-:Y:S01]  /*0b60*/  FFMA.RM R8, R14.reuse, R10.reuse, R9.reuse ;  /* 0x0000000a0e087223 */ /* 0x1c0fe20000004009 */
[C---:B------:R-:W-:Y:S02]  /*0b70*/  ISETP.NE.AND P2, PT, R11.reuse, RZ, PT ;  /* 0x000000ff0b00720c */ /* 0x040fe40003f45270 */
[----:B------:R-:W-:Y:S02]  /*0b80*/  ISETP.NE.AND P1, PT, R11, RZ, PT ;  /* 0x000000ff0b00720c */ /* 0x000fe40003f25270 */
[----:B------:R-:W-:Y:S01]  /*0b90*/  LOP3.LUT R7, R3, 0x7fffff, RZ, 0xc0, !PT ;  /* 0x007fffff03077812 */ /* 0x000fe200078ec0ff */
[----:B------:R-:W-:Y:S01]  /*0ba0*/  FFMA.RP R3, R14, R10, R9 ;  /* 0x0000000a0e037223 */ /* 0x000fe20000008009 */
[C---:B------:R-:W-:Y:S01]  /*0bb0*/  VIADD R10, R11.reuse, 0x20 ;  /* 0x000000200b0a7836 */ /* 0x040fe20000000000 */
[----:B------:R-:W-:Y:S02]  /*0bc0*/  IADD3 R9, PT, PT, -R11, RZ, RZ ;  /* 0x000000ff0b097210 */ /* 0x000fe40007ffe1ff */
[----:B------:R-:W-:-:S02]  /*0bd0*/  LOP3.LUT R7, R7, 0x800000, RZ, 0xfc, !PT ;  /* 0x0080000007077812 */ /* 0x000fc400078efcff */
[----:B------:R-:W-:Y:S02]  /*0be0*/  FSETP.NEU.FTZ.AND P0, PT, R3, R8, PT ;  /* 0x000000080300720b */ /* 0x000fe40003f1d000 */
[----:B------:R-:W-:Y:S02]  /*0bf0*/  SHF.L.U32 R10, R7, R10, RZ ;  /* 0x0000000a070a7219 */ /* 0x000fe400000006ff */
[----:B------:R-:W-:Y:S02]  /*0c00*/  SEL R8, R9, RZ, P2 ;  /* 0x000000ff09087207 */ /* 0x000fe40001000000 */
[----:B------:R-:W-:Y:S02]  /*0c10*/  ISETP.NE.AND P1, PT, R10, RZ, P1 ;  /* 0x000000ff0a00720c */ /* 0x000fe40000f25270 */
[----:B------:R-:W-:Y:S02]  /*0c20*/  SHF.R.U32.HI R8, RZ, R8, R7 ;  /* 0x00000008ff087219 */ /* 0x000fe40000011607 */
[----:B------:R-:W-:-:S02]  /*0c30*/  PLOP3.LUT P0, PT, P0, P1, PT, 0xf8, 0x8f ;  /* 0x00000000008f781c */ /* 0x000fc40000703f70 */
[----:B------:R-:W-:Y:S02]  /*0c40*/  SHF.R.U32.HI R10, RZ, 0x1, R8 ;  /* 0x00000001ff0a7819 */ /* 0x000fe40000011608 */
[----:B------:R-:W-:-:S04]  /*0c50*/  SEL R3, RZ, 0x1, !P0 ;  /* 0x00000001ff037807 */ /* 0x000fc80004000000 */
[----:B------:R-:W-:-:S04]  /*0c60*/  LOP3.LUT R3, R3, 0x1, R10, 0xf8, !PT ;  /* 0x0000000103037812 */ /* 0x000fc800078ef80a */
[----:B------:R-:W-:-:S05]  /*0c70*/  LOP3.LUT R3, R3, R8, RZ, 0xc0, !PT ;  /* 0x0000000803037212 */ /* 0x000fca00078ec0ff */
[----:B------:R-:W-:-:S05]  /*0c80*/  IMAD.IADD R3, R10, 0x1, R3 ;  /* 0x000000010a037824 */ /* 0x000fca00078e0203 */
[----:B------:R-:W-:Y:S01]  /*0c90*/  LOP3.LUT R0, R3, R0, RZ, 0xfc, !PT ;  /* 0x0000000003007212 */ /* 0x000fe200078efcff */
[----:B------:R-:W-:Y:S06]  /*0ca0*/  BRA `(.L_x_21) ;  /* 0x0000000000107947 */ /* 0x000fec0003800000 */
.L_x_20:
[----:B------:R-:W-:-:S04]  /*0cb0*/  LOP3.LUT R0, R0, 0x80000000, RZ, 0xc0, !PT ;  /* 0x8000000000007812 */ /* 0x000fc800078ec0ff */
[----:B------:R-:W-:Y:S01]  /*0cc0*/  LOP3.LUT R0, R0, 0x7f800000, RZ, 0xfc, !PT ;  /* 0x7f80000000007812 */ /* 0x000fe200078efcff */
[----:B------:R-:W-:Y:S06]  /*0cd0*/  BRA `(.L_x_21) ;  /* 0x0000000000047947 */ /* 0x000fec0003800000 */
.L_x_19:
[----:B------:R-:W-:-:S07]  /*0ce0*/  IMAD R0, R8, 0x800000, R0 ;  /* 0x0080000008007824 */ /* 0x000fce00078e0200 */
.L_x_21:
[----:B------:R-:W-:Y:S05]  /*0cf0*/  BSYNC.RECONVERGENT B2 ;  /* 0x0000000000027941 */ /* 0x000fea0003800200 */
.L_x_18:
[----:B------:R-:W-:Y:S05]  /*0d00*/  BRA `(.L_x_22) ;  /* 0x0000000000207947 */ /* 0x000fea0003800000 */
.L_x_17:
[----:B------:R-:W-:-:S04]  /*0d10*/  LOP3.LUT R0, R3, 0x80000000, R0, 0x48, !PT ;  /* 0x8000000003007812 */ /* 0x000fc800078e4800 */
[----:B------:R-:W-:Y:S01]  /*0d20*/  LOP3.LUT R0, R0, 0x7f800000, RZ, 0xfc, !PT ;  /* 0x7f80000000007812 */ /* 0x000fe200078efcff */
[----:B------:R-:W-:Y:S06]  /*0d30*/  BRA `(.L_x_22) ;  /* 0x0000000000147947 */ /* 0x000fec0003800000 */
.L_x_16:
[----:B------:R-:W-:Y:S01]  /*0d40*/  LOP3.LUT R0, R3, 0x80000000, R0, 0x48, !PT ;  /* 0x8000000003007812 */ /* 0x000fe200078e4800 */
[----:B------:R-:W-:Y:S06]  /*0d50*/  BRA `(.L_x_22) ;  /* 0x00000000000c7947 */ /* 0x000fec0003800000 */
.L_x_15:
[----:B------:R-:W0:Y:S01]  /*0d60*/  MUFU.RSQ R0, -QNAN ;  /* 0xffc0000000007908 */ /* 0x000e220000001400 */
[----:B------:R-:W-:Y:S05]  /*0d70*/  BRA `(.L_x_22) ;  /* 0x0000000000047947 */ /* 0x000fea0003800000 */
.L_x_14:
[----:B------:R-:W-:-:S07]  /*0d80*/  FADD.FTZ R0, R0, R3 ;  /* 0x0000000300007221 */ /* 0x000fce0000010000 */
.L_x_22:
[----:B------:R-:W-:Y:S05]  /*0d90*/  BSYNC.RECONVERGENT B1 ;  /* 0x0000000000017941 */ /* 0x000fea0003800200 */
.L_x_12:
[----:B------:R-:W-:-:S04]  /*0da0*/  IMAD.MOV.U32 R7, RZ, RZ, 0x0 ;  /* 0x00000000ff077424 */ /* 0x000fc800078e00ff */
[----:B0-----:R-:W-:Y:S05]  /*0db0*/  RET.REL.NODEC R6 `(_Z7RMSNormPKfffPfif) ;  /* 0xfffffff006907950 */ /* 0x001fea0003c3ffff */
.L_x_23:
[----:B------:R-:W-:-:S00]  /*0dc0*/  BRA `(.L_x_23) ;  /* 0xfffffffc00fc7947 */ /* 0x000fc0000383ffff */
[----:B------:R-:W-:-:S00]  /*0dd0*/  NOP ;  /* 0x0000000000007918 */ /* 0x000fc00000000000 */
        /* <DEDUP_REMOVED lines=10> */
.L_x_25:


//--------------------- .nv.shared._Z7RMSNormPKfffPfif --------------------------
	.section	.nv.shared._Z7RMSNormPKfffPfif,"aw",@nobits
	.sectionflags	@""
	.align	4
.nv.shared._Z7RMSNormPKfffPfif:
	.zero		2048


//--------------------- .nv.shared.reserved.0     --------------------------
	.section	.nv.shared.reserved.0,"aw",@nobits
	.weak		__nv_reservedSMEM_offset_0_alias
	.size		__nv_reservedSMEM_offset_0_alias, 0, 64
	.other		__nv_reservedSMEM_offset_0_alias,@"STO_CUDA_RESERVED_SHARED STV_DEFAULT"
__nv_reservedSMEM_offset_0_alias:
	.zero		0
	.zero		64


//--------------------- .nv.constant0._Z7RMSNormPKfffPfif --------------------------
	.section	.nv.constant0._Z7RMSNormPKfffPfif,"a",@progbits
	.sectionflags	@""
	.align	4
.nv.constant0._Z7RMSNormPKfffPfif:
	.zero		928


//--------------------- SYMBOLS --------------------------

	.type		.nv.reservedSmem.offset0,@object
	.size		.nv.reservedSmem.offset0,0x4
	.type		.nv.reservedSmem.cap,@object
	.size		.nv.reservedSmem.cap,0x4
